	.headerflags	@"EF_CUDA_TEXMODE_UNIFIED EF_CUDA_64BIT_ADDRESS EF_CUDA_ACCELERATORS EF_CUDA_SM90 EF_CUDA_VIRTUAL_SM(EF_CUDA_SM90)"
	.elftype	@"ET_EXEC"


//--------------------- .nv.info                  --------------------------
	.section	.nv.info,"",@"SHT_CUDA_INFO"
	.align	4


	//----- nvinfo : EIATTR_REGCOUNT
	.align		4
        /*0000*/ 	.byte	0x04, 0x2f
        /*0002*/ 	.short	(.L_3 - .L_2)
	.align		4
.L_2:
        /*0004*/ 	.word	index@(triton_poi_fused__native_batch_norm_legit_no_training_add_rrelu_with_noise_functional_28)
        /*0008*/ 	.word	0x0000002c


	//----- nvinfo : EIATTR_MIN_STACK_SIZE
	.align		4
.L_3:
        /*000c*/ 	.byte	0x04, 0x12
        /*000e*/ 	.short	(.L_5 - .L_4)
	.align		4
.L_4:
        /*0010*/ 	.word	index@(triton_poi_fused__native_batch_norm_legit_no_training_add_rrelu_with_noise_functional_28)
        /*0014*/ 	.word	0x00000000


	//----- nvinfo : EIATTR_FRAME_SIZE
	.align		4
.L_5:
        /*0018*/ 	.byte	0x04, 0x11
        /*001a*/ 	.short	(.L_7 - .L_6)
	.align		4
.L_6:
        /*001c*/ 	.word	index@(triton_poi_fused__native_batch_norm_legit_no_training_add_rrelu_with_noise_functional_28)
        /*0020*/ 	.word	0x00000000


	//----- nvinfo : EIATTR_MIN_STACK_SIZE
	.align		4
.L_7:
        /*0024*/ 	.byte	0x04, 0x12
        /*0026*/ 	.short	(.L_9 - .L_8)
	.align		4
.L_8:
        /*0028*/ 	.word	index@(triton_poi_fused__native_batch_norm_legit_no_training_add_rrelu_with_noise_functional_28)
        /*002c*/ 	.word	0x00000000
.L_9:


//--------------------- .nv.info.triton_poi_fused__native_batch_norm_legit_no_training_add_rrelu_with_noise_functional_28 --------------------------
	.section	.nv.info.triton_poi_fused__native_batch_norm_legit_no_training_add_rrelu_with_noise_functional_28,"",@"SHT_CUDA_INFO"
	.sectionflags	@""
	.align	4


	//----- nvinfo : EIATTR_CUDA_API_VERSION
	.align		4
        /*0000*/ 	.byte	0x04, 0x37
        /*0002*/ 	.short	(.L_11 - .L_10)
.L_10:
        /*0004*/ 	.word	0x0000007c


	//----- nvinfo : EIATTR_KPARAM_INFO
	.align		4
.L_11:
        /*0008*/ 	.byte	0x04, 0x17
        /*000a*/ 	.short	(.L_13 - .L_12)
.L_12:
        /*000c*/ 	.word	0x00000000
        /*0010*/ 	.short	0x0009
        /*0012*/ 	.short	0x0044
        /*0014*/ 	.byte	0x00, 0xf0, 0x11, 0x00


	//----- nvinfo : EIATTR_KPARAM_INFO
	.align		4
.L_13:
        /*0018*/ 	.byte	0x04, 0x17
        /*001a*/ 	.short	(.L_15 - .L_14)
.L_14:
        /*001c*/ 	.word	0x00000000
        /*0020*/ 	.short	0x0008
        /*0022*/ 	.short	0x0040
        /*0024*/ 	.byte	0x00, 0xf0, 0x11, 0x00


	//----- nvinfo : EIATTR_KPARAM_INFO
	.align		4
.L_15:
        /*0028*/ 	.byte	0x04, 0x17
        /*002a*/ 	.short	(.L_17 - .L_16)
.L_16:
        /*002c*/ 	.word	0x00000000
        /*0030*/ 	.short	0x0007
        /*0032*/ 	.short	0x0038
        /*0034*/ 	.byte	0x00, 0xf4, 0x21, 0x00


	//----- nvinfo : EIATTR_KPARAM_INFO
	.align		4
.L_17:
        /*0038*/ 	.byte	0x04, 0x17
        /*003a*/ 	.short	(.L_19 - .L_18)
.L_18:
        /*003c*/ 	.word	0x00000000
        /*0040*/ 	.short	0x0006
        /*0042*/ 	.short	0x0030
        /*0044*/ 	.byte	0x00, 0xf4, 0x21, 0x00


	//----- nvinfo : EIATTR_KPARAM_INFO
	.align		4
.L_19:
        /*0048*/ 	.byte	0x04, 0x17
        /*004a*/ 	.short	(.L_21 - .L_20)
.L_20:
        /*004c*/ 	.word	0x00000000
        /*0050*/ 	.short	0x0005
        /*0052*/ 	.short	0x0028
        /*0054*/ 	.byte	0x00, 0xf4, 0x21, 0x00


	//----- nvinfo : EIATTR_KPARAM_INFO
	.align		4
.L_21:
        /*0058*/ 	.byte	0x04, 0x17
        /*005a*/ 	.short	(.L_23 - .L_22)
.L_22:
        /*005c*/ 	.word	0x00000000
        /*0060*/ 	.short	0x0004
        /*0062*/ 	.short	0x0020
        /*0064*/ 	.byte	0x00, 0xf4, 0x21, 0x00


	//----- nvinfo : EIATTR_KPARAM_INFO
	.align		4
.L_23:
        /*0068*/ 	.byte	0x04, 0x17
        /*006a*/ 	.short	(.L_25 - .L_24)
.L_24:
        /*006c*/ 	.word	0x00000000
        /*0070*/ 	.short	0x0003
        /*0072*/ 	.short	0x0018
        /*0074*/ 	.byte	0x00, 0xf4, 0x21, 0x00


	//----- nvinfo : EIATTR_KPARAM_INFO
	.align		4
.L_25:
        /*0078*/ 	.byte	0x04, 0x17
        /*007a*/ 	.short	(.L_27 - .L_26)
.L_26:
        /*007c*/ 	.word	0x00000000
        /*0080*/ 	.short	0x0002
        /*0082*/ 	.short	0x0010
        /*0084*/ 	.byte	0x00, 0xf4, 0x21, 0x00


	//----- nvinfo : EIATTR_KPARAM_INFO
	.align		4
.L_27:
        /*0088*/ 	.byte	0x04, 0x17
        /*008a*/ 	.short	(.L_29 - .L_28)
.L_28:
        /*008c*/ 	.word	0x00000000
        /*0090*/ 	.short	0x0001
        /*0092*/ 	.short	0x0008
        /*0094*/ 	.byte	0x00, 0xf4, 0x21, 0x00


	//----- nvinfo : EIATTR_KPARAM_INFO
	.align		4
.L_29:
        /*0098*/ 	.byte	0x04, 0x17
        /*009a*/ 	.short	(.L_31 - .L_30)
.L_30:
        /*009c*/ 	.word	0x00000000
        /*00a0*/ 	.short	0x0000
        /*00a2*/ 	.short	0x0000
        /*00a4*/ 	.byte	0x00, 0xf4, 0x21, 0x00


	//----- nvinfo : EIATTR_SPARSE_MMA_MASK
	.align		4
.L_31:
        /*00a8*/ 	.byte	0x03, 0x50
        /*00aa*/ 	.short	0x0000


	//----- nvinfo : EIATTR_MAXREG_COUNT
	.align		4
        /*00ac*/ 	.byte	0x03, 0x1b
        /*00ae*/ 	.short	0x00ff


	//----- nvinfo : EIATTR_EXIT_INSTR_OFFSETS
	.align		4
        /*00b0*/ 	.byte	0x04, 0x1c
        /*00b2*/ 	.short	(.L_33 - .L_32)


	//   ....[0]....
.L_32:
        /*00b4*/ 	.word	0x00001280


	//   ....[1]....
        /*00b8*/ 	.word	0x000012d0


	//----- nvinfo : EIATTR_REQNTID
	.align		4
.L_33:
        /*00bc*/ 	.byte	0x04, 0x10
        /*00be*/ 	.short	(.L_35 - .L_34)
.L_34:
        /*00c0*/ 	.word	0x00000080
        /*00c4*/ 	.word	0x00000001
        /*00c8*/ 	.word	0x00000001


	//----- nvinfo : EIATTR_CBANK_PARAM_SIZE
	.align		4
.L_35:
        /*00cc*/ 	.byte	0x03, 0x19
        /*00ce*/ 	.short	0x0048


	//----- nvinfo : EIATTR_PARAM_CBANK
	.align		4
        /*00d0*/ 	.byte	0x04, 0x0a
        /*00d2*/ 	.short	(.L_37 - .L_36)
	.align		4
.L_36:
        /*00d4*/ 	.word	index@(.nv.constant0.triton_poi_fused__native_batch_norm_legit_no_training_add_rrelu_with_noise_functional_28)
        /*00d8*/ 	.short	0x0210
        /*00da*/ 	.short	0x0048


	//----- nvinfo : EIATTR_SW_WAR
	.align		4
.L_37:
        /*00dc*/ 	.byte	0x04, 0x36
        /*00de*/ 	.short	(.L_39 - .L_38)
.L_38:
        /*00e0*/ 	.word	0x00000008
.L_39:


//--------------------- .nv.callgraph             --------------------------
	.section	.nv.callgraph,"",@"SHT_CUDA_CALLGRAPH"
	.align	4
	.sectionentsize	8
	.align		4
        /*0000*/ 	.word	0x00000000
	.align		4
        /*0004*/ 	.word	0xffffffff
	.align		4
        /*0008*/ 	.word	0x00000000
	.align		4
        /*000c*/ 	.word	0xfffffffe
	.align		4
        /*0010*/ 	.word	0x00000000
	.align		4
        /*0014*/ 	.word	0xfffffffd
	.align		4
        /*0018*/ 	.word	0x00000000
	.align		4
        /*001c*/ 	.word	0xfffffffc


//--------------------- .nv.constant4             --------------------------
	.section	.nv.constant4,"a",@progbits
	.align	8
	.align		8
.nv.constant4:
        /*0000*/ 	.dword	_$_str
	.align		8
        /*0008*/ 	.dword	_$_str_$_2


//--------------------- .text.triton_poi_fused__native_batch_norm_legit_no_training_add_rrelu_with_noise_functional_28 --------------------------
	.section	.text.triton_poi_fused__native_batch_norm_legit_no_training_add_rrelu_with_noise_functional_28,"ax",@progbits
	.sectionflags	@"SHF_BARRIERS=1"
	.align	128
        .global         triton_poi_fused__native_batch_norm_legit_no_training_add_rrelu_with_noise_functional_28
        .type           triton_poi_fused__native_batch_norm_legit_no_training_add_rrelu_with_noise_functional_28,@function
        .size           triton_poi_fused__native_batch_norm_legit_no_training_add_rrelu_with_noise_functional_28,(.L_x_1 - triton_poi_fused__native_batch_norm_legit_no_training_add_rrelu_with_noise_functional_28)
        .other          triton_poi_fused__native_batch_norm_legit_no_training_add_rrelu_with_noise_functional_28,@"STO_CUDA_ENTRY STV_DEFAULT"
triton_poi_fused__native_batch_norm_legit_no_training_add_rrelu_with_noise_functional_28:
.text.triton_poi_fused__native_batch_norm_legit_no_training_add_rrelu_with_noise_functional_28:
[----:B------:R-:W0:Y:S01]  /*0000*/  LDC R1, c[0x0][0x28] ;  /* 0x00000a00ff017b82 */ /* 0x000e220000000800 */
[----:B------:R-:W1:Y:S07]  /*0010*/  S2R R2, SR_CTAID.X ;  /* 0x0000000000027919 */ /* 0x000e6e0000002500 */
[----:B------:R-:W2:Y:S01]  /*0020*/  LDC.64 R14, c[0x0][0x210] ;  /* 0x00008400ff0e7b82 */ /* 0x000ea20000000a00 */
[----:B------:R-:W-:Y:S02]  /*0030*/  CS2R R8, SRZ ;  /* 0x0000000000087805 */ /* 0x000fe4000001ff00 */
[----:B------:R-:W-:Y:S01]  /*0040*/  CS2R R10, SRZ ;  /* 0x00000000000a7805 */ /* 0x000fe2000001ff00 */
[----:B------:R-:W3:Y:S01]  /*0050*/  S2R R0, SR_TID.X ;  /* 0x0000000000007919 */ /* 0x000ee20000002100 */
[----:B------:R-:W-:Y:S01]  /*0060*/  ULDC.64 UR6, c[0x0][0x208] ;  /* 0x0000820000067ab9 */ /* 0x000fe20000000a00 */
[----:B------:R-:W4:Y:S02]  /*0070*/  S2R R18, SR_CTAID.Y ;  /* 0x0000000000127919 */ /* 0x000f240000002600 */
[----:B------:R-:W5:Y:S01]  /*0080*/  S2UR UR5, SR_CgaCtaId ;  /* 0x00000000000579c3 */ /* 0x000f620000008800 */
[----:B------:R-:W-:-:S07]  /*0090*/  UMOV UR4, 0x400 ;  /* 0x0000040000047882 */ /* 0x000fce0000000000 */
[----:B------:R-:W5:Y:S08]  /*00a0*/  LDC.64 R32, c[0x0][0x228] ;  /* 0x00008a00ff207b82 */ /* 0x000f700000000a00 */
[----:B------:R-:W5:Y:S08]  /*00b0*/  LDC.64 R38, c[0x0][0x220] ;  /* 0x00008800ff267b82 */ /* 0x000f700000000a00 */
[----:B------:R-:W5:Y:S01]  /*00c0*/  LDC.64 R40, c[0x0][0x218] ;  /* 0x00008600ff287b82 */ /* 0x000f620000000a00 */
[----:B-1----:R-:W-:Y:S01]  /*00d0*/  IMAD.SHL.U32 R2, R2, 0x20, RZ ;  /* 0x0000002002027824 */ /* 0x002fe200078e00ff */
[----:B------:R-:W-:Y:S01]  /*00e0*/  ULDC.64 UR8, c[0x0][0x240] ;  /* 0x0000900000087ab9 */ /* 0x000fe20000000a00 */
[----:B---3--:R-:W-:Y:S01]  /*00f0*/  IMAD.SHL.U32 R3, R0, 0x4, RZ ;  /* 0x0000000400037824 */ /* 0x008fe200078e00ff */
[----:B------:R-:W-:Y:S01]  /*0100*/  SHF.R.U32.HI R17, RZ, 0x3, R0 ;  /* 0x00000003ff117819 */ /* 0x000fe20000011600 */
[----:B----4-:R-:W-:-:S03]  /*0110*/  IMAD.SHL.U32 R26, R18, 0x20, RZ ;  /* 0x00000020121a7824 */ /* 0x010fc600078e00ff */
[----:B------:R-:W-:Y:S01]  /*0120*/  LOP3.LUT R6, R2, 0x1c, R3, 0xf8, !PT ;  /* 0x0000001c02067812 */ /* 0x000fe200078ef803 */
[----:B------:R-:W-:Y:S01]  /*0130*/  IMAD.MOV.U32 R25, RZ, RZ, 0x3e800000 ;  /* 0x3e800000ff197424 */ /* 0x000fe200078e00ff */
[----:B------:R-:W-:Y:S01]  /*0140*/  SGXT.U32 R17, R17, 0x4 ;  /* 0x000000041111781a */ /* 0x000fe20000000000 */
[----:B------:R-:W1:Y:S01]  /*0150*/  LDC.64 R34, c[0x0][0x230] ;  /* 0x00008c00ff227b82 */ /* 0x000e620000000a00 */
[----:B------:R-:W-:Y:S02]  /*0160*/  ISETP.GE.AND P0, PT, R6, 0x400, PT ;  /* 0x000004000600780c */ /* 0x000fe40003f06270 */
[----:B------:R-:W-:Y:S02]  /*0170*/  LOP3.LUT R4, R26, R17, RZ, 0xfc, !PT ;  /* 0x000000111a047212 */ /* 0x000fe400078efcff */
[----:B------:R-:W-:Y:S02]  /*0180*/  LOP3.LUT R5, R26, 0x10, R17, 0xfe, !PT ;  /* 0x000000101a057812 */ /* 0x000fe400078efe11 */
[C---:B------:R-:W-:Y:S01]  /*0190*/  ISETP.LT.AND P1, PT, R4.reuse, 0x40, !P0 ;  /* 0x000000400400780c */ /* 0x040fe20004721270 */
[--C-:B------:R-:W-:Y:S01]  /*01a0*/  IMAD R13, R4, 0x400, R6.reuse ;  /* 0x00000400040d7824 */ /* 0x100fe200078e0206 */
[C---:B------:R-:W-:Y:S01]  /*01b0*/  ISETP.LT.AND P0, PT, R5.reuse, 0x40, !P0 ;  /* 0x000000400500780c */ /* 0x040fe20004701270 */
[----:B------:R-:W-:Y:S01]  /*01c0*/  IMAD R7, R5, 0x400, R6 ;  /* 0x0000040005077824 */ /* 0x000fe200078e0206 */
[----:B------:R-:W3:Y:S01]  /*01d0*/  LDC.64 R36, c[0x0][0x238] ;  /* 0x00008e00ff247b82 */ /* 0x000ee20000000a00 */
[----:B--2---:R-:W-:Y:S01]  /*01e0*/  IMAD.WIDE R12, R13, 0x4, R14 ;  /* 0x000000040d0c7825 */ /* 0x004fe200078e020e */
[----:B------:R-:W-:-:S03]  /*01f0*/  CS2R R4, SRZ ;  /* 0x0000000000047805 */ /* 0x000fc6000001ff00 */
[----:B------:R-:W-:Y:S01]  /*0200*/  IMAD.WIDE R14, R7, 0x4, R14 ;  /* 0x00000004070e7825 */ /* 0x000fe200078e020e */
[----:B------:R-:W-:-:S03]  /*0210*/  CS2R R6, SRZ ;  /* 0x0000000000067805 */ /* 0x000fc6000001ff00 */
[----:B------:R2:W4:Y:S04]  /*0220*/  @P1 LDG.E.EL.128 R8, desc[UR6][R12.64] ;  /* 0x000000060c081981 */ /* 0x000528000c2e1d00 */
[----:B------:R2:W3:Y:S01]  /*0230*/  @P0 LDG.E.EL.128 R4, desc[UR6][R14.64] ;  /* 0x000000060e040981 */ /* 0x0004e2000c2e1d00 */
[C---:B------:R-:W-:Y:S01]  /*0240*/  IMAD.SHL.U32 R16, R0.reuse, 0x80, RZ ;  /* 0x0000008000107824 */ /* 0x040fe200078e00ff */
[----:B-----5:R-:W-:Y:S01]  /*0250*/  UPRMT UR4, UR5, 0x654, UR4 ;  /* 0x0000065405047896 */ /* 0x020fe20008000004 */
[----:B------:R-:W-:-:S03]  /*0260*/  IMAD.SHL.U32 R27, R0, 0x8, RZ ;  /* 0x00000008001b7824 */ /* 0x000fc600078e00ff */
[----:B------:R-:W-:Y:S02]  /*0270*/  LOP3.LUT R16, R16, 0x380, RZ, 0xc0, !PT ;  /* 0x0000038010107812 */ /* 0x000fe400078ec0ff */
[----:B------:R-:W-:Y:S02]  /*0280*/  LOP3.LUT R19, R26, 0x18, R27, 0xf8, !PT ;  /* 0x000000181a137812 */ /* 0x000fe400078ef81b */
[C---:B------:R-:W-:Y:S01]  /*0290*/  LOP3.LUT R17, R16.reuse, R17, RZ, 0xfc, !PT ;  /* 0x0000001110117212 */ /* 0x040fe200078efcff */
[----:B------:R-:W-:Y:S01]  /*02a0*/  VIADD R16, R16, UR4 ;  /* 0x0000000410107c36 */ /* 0x000fe20008000000 */
[----:B--2---:R-:W-:Y:S02]  /*02b0*/  SHF.R.S32.HI R12, RZ, 0x1f, R19 ;  /* 0x0000001fff0c7819 */ /* 0x004fe40000011413 */
[----:B0-----:R-:W-:Y:S02]  /*02c0*/  CS2R R14, SRZ ;  /* 0x00000000000e7805 */ /* 0x001fe4000001ff00 */
[----:B------:R-:W-:Y:S01]  /*02d0*/  ISETP.GE.AND P1, PT, R19, 0x40, PT ;  /* 0x000000401300780c */ /* 0x000fe20003f26270 */
[----:B------:R-:W-:Y:S01]  /*02e0*/  IMAD R17, R17, 0x4, R16 ;  /* 0x0000000411117824 */ /* 0x000fe200078e0210 */
[----:B------:R-:W-:-:S04]  /*02f0*/  LEA.HI R16, R12, R19, RZ, 0x4 ;  /* 0x000000130c107211 */ /* 0x000fc800078f20ff */
[----:B------:R-:W-:-:S05]  /*0300*/  LOP3.LUT R12, R16, 0xfffffff0, RZ, 0xc0, !PT ;  /* 0xfffffff0100c7812 */ /* 0x000fca00078ec0ff */
[----:B------:R-:W-:Y:S01]  /*0310*/  IMAD.IADD R29, R19, 0x1, -R12 ;  /* 0x00000001131d7824 */ /* 0x000fe200078e0a0c */
[----:B------:R-:W-:Y:S01]  /*0320*/  CS2R R12, SRZ ;  /* 0x00000000000c7805 */ /* 0x000fe2000001ff00 */
[----:B------:R-:W-:-:S05]  /*0330*/  IMAD.SHL.U32 R16, R16, 0x400, RZ ;  /* 0x0000040010107824 */ /* 0x000fca00078e00ff */
[----:B------:R-:W-:Y:S01]  /*0340*/  LOP3.LUT R16, R16, 0xffffc000, RZ, 0xc0, !PT ;  /* 0xffffc00010107812 */ /* 0x000fe200078ec0ff */
[----:B----4-:R-:W-:Y:S04]  /*0350*/  STS [R17], R8 ;  /* 0x0000000811007388 */ /* 0x010fe80000000800 */
[----:B------:R0:W-:Y:S04]  /*0360*/  STS [R17+0xa0], R9 ;  /* 0x0000a00911007388 */ /* 0x0001e80000000800 */
[----:B------:R-:W-:Y:S04]  /*0370*/  STS [R17+0x140], R10 ;  /* 0x0001400a11007388 */ /* 0x000fe80000000800 */
[----:B------:R2:W-:Y:S01]  /*0380*/  STS [R17+0x1e0], R11 ;  /* 0x0001e00b11007388 */ /* 0x0005e20000000800 */
[----:B0-----:R-:W-:-:S03]  /*0390*/  IMAD.WIDE R8, R29, 0x4, R32 ;  /* 0x000000041d087825 */ /* 0x001fc600078e0220 */
[----:B---3--:R-:W-:Y:S04]  /*03a0*/  STS [R17+0x40], R4 ;  /* 0x0000400411007388 */ /* 0x008fe80000000800 */
[----:B------:R0:W-:Y:S04]  /*03b0*/  STS [R17+0xe0], R5 ;  /* 0x0000e00511007388 */ /* 0x0001e80000000800 */
[----:B------:R-:W-:Y:S04]  /*03c0*/  STS [R17+0x180], R6 ;  /* 0x0001800611007388 */ /* 0x000fe80000000800 */
[----:B------:R3:W-:Y:S01]  /*03d0*/  STS [R17+0x220], R7 ;  /* 0x0002200711007388 */ /* 0x0007e20000000800 */
[----:B------:R-:W-:Y:S06]  /*03e0*/  BAR.SYNC.DEFER_BLOCKING 0x0 ;  /* 0x0000000000007b1d */ /* 0x000fec0000010000 */
[----:B------:R4:W5:Y:S01]  /*03f0*/  @!P1 LDG.E.EL.128 R12, desc[UR6][R8.64] ;  /* 0x00000006080c9981 */ /* 0x000962000c2e1d00 */
[----:B--2---:R-:W-:-:S02]  /*0400*/  SHF.R.U32.HI R11, RZ, 0x2, R0 ;  /* 0x00000002ff0b7819 */ /* 0x004fc40000011600 */
[----:B0-----:R-:W-:Y:S02]  /*0410*/  CS2R R4, SRZ ;  /* 0x0000000000047805 */ /* 0x001fe4000001ff00 */
[----:B---3--:R-:W-:Y:S02]  /*0420*/  CS2R R6, SRZ ;  /* 0x0000000000067805 */ /* 0x008fe4000001ff00 */
[----:B------:R-:W-:-:S04]  /*0430*/  SGXT.U32 R11, R11, 0x5 ;  /* 0x000000050b0b781a */ /* 0x000fc80000000000 */
[----:B------:R-:W-:Y:S02]  /*0440*/  LOP3.LUT R11, R2, R11, RZ, 0xfc, !PT ;  /* 0x0000000b020b7212 */ /* 0x000fe400078efcff */
[----:B----4-:R-:W-:Y:S02]  /*0450*/  CS2R R8, SRZ ;  /* 0x0000000000087805 */ /* 0x010fe4000001ff00 */
[C---:B------:R-:W-:Y:S01]  /*0460*/  ISETP.GE.AND P0, PT, R11.reuse, 0x400, PT ;  /* 0x000004000b00780c */ /* 0x040fe20003f06270 */
[----:B------:R-:W-:Y:S01]  /*0470*/  IMAD R20, R11, 0x10, R16 ;  /* 0x000000100b147824 */ /* 0x000fe200078e0210 */
[----:B------:R-:W-:Y:S01]  /*0480*/  CS2R R10, SRZ ;  /* 0x00000000000a7805 */ /* 0x000fe2000001ff00 */
[----:B------:R-:W-:Y:S01]  /*0490*/  IMAD.WIDE R16, R29, 0x4, R38 ;  /* 0x000000041d107825 */ /* 0x000fe200078e0226 */
[----:B------:R-:W-:-:S03]  /*04a0*/  ISETP.LT.AND P0, PT, R19, 0x40, !P0 ;  /* 0x000000401300780c */ /* 0x000fc60004701270 */
[----:B------:R-:W-:Y:S01]  /*04b0*/  IMAD.IADD R24, R29, 0x1, R20 ;  /* 0x000000011d187824 */ /* 0x000fe200078e0214 */
[----:B------:R-:W2:Y:S03]  /*04c0*/  @!P1 LDG.E.EL.128 R8, desc[UR6][R16.64] ;  /* 0x0000000610089981 */ /* 0x000ea6000c2e1d00 */
[----:B------:R-:W-:-:S06]  /*04d0*/  IMAD.WIDE R22, R24, 0x4, R40 ;  /* 0x0000000418167825 */ /* 0x000fcc00078e0228 */
[----:B------:R0:W2:Y:S01]  /*04e0*/  @P0 LDG.E.EL.128 R4, desc[UR6][R22.64] ;  /* 0x0000000616040981 */ /* 0x0000a2000c2e1d00 */
[----:B------:R-:W-:Y:S02]  /*04f0*/  LOP3.LUT R19, R19, 0x4, RZ, 0xfc, !PT ;  /* 0x0000000413137812 */ /* 0x000fe400078efcff */
[----:B0-----:R-:W-:Y:S01]  /*0500*/  CS2R R22, SRZ ;  /* 0x0000000000167805 */ /* 0x001fe2000001ff00 */
[----:B-----5:R-:W-:Y:S01]  /*0510*/  FADD R31, R12, 9.9999997473787516356e-06 ;  /* 0x3727c5ac0c1f7421 */ /* 0x020fe20000000000 */
[----:B------:R-:W-:Y:S01]  /*0520*/  FADD R13, R13, 9.9999997473787516356e-06 ;  /* 0x3727c5ac0d0d7421 */ /* 0x000fe20000000000 */
[----:B------:R-:W-:-:S03]  /*0530*/  FADD R28, R14, 9.9999997473787516356e-06 ;  /* 0x3727c5ac0e1c7421 */ /* 0x000fc60000000000 */
[----:B------:R-:W0:Y:S01]  /*0540*/  MUFU.SQRT R21, R13 ;  /* 0x0000000d00157308 */ /* 0x000e220000002000 */
[----:B------:R-:W-:-:S07]  /*0550*/  FADD R12, R15, 9.9999997473787516356e-06 ;  /* 0x3727c5ac0f0c7421 */ /* 0x000fce0000000000 */
[----:B------:R-:W3:Y:S08]  /*0560*/  MUFU.SQRT R31, R31 ;  /* 0x0000001f001f7308 */ /* 0x000ef00000002000 */
[----:B------:R-:W4:Y:S01]  /*0570*/  MUFU.SQRT R28, R28 ;  /* 0x0000001c001c7308 */ /* 0x000f220000002000 */
[----:B0-----:R-:W-:-:S07]  /*0580*/  FSETP.GT.AND P6, PT, R21, 8.50705917302346158658e+37, PT ;  /* 0x7e8000001500780b */ /* 0x001fce0003fc4000 */
[----:B------:R-:W0:Y:S01]  /*0590*/  MUFU.SQRT R12, R12 ;  /* 0x0000000c000c7308 */ /* 0x000e220000002000 */
[----:B---3--:R-:W-:Y:S02]  /*05a0*/  FSETP.GT.AND P4, PT, R31, 8.50705917302346158658e+37, PT ;  /* 0x7e8000001f00780b */ /* 0x008fe40003f84000 */
[----:B----4-:R-:W-:Y:S02]  /*05b0*/  FSETP.GT.AND P5, PT, R28, 8.50705917302346158658e+37, PT ;  /* 0x7e8000001c00780b */ /* 0x010fe40003fa4000 */
[C---:B------:R-:W-:Y:S01]  /*05c0*/  FSETP.GEU.AND P2, PT, R21.reuse, 1.175494350822287508e-38, PT ;  /* 0x008000001500780b */ /* 0x040fe20003f4e000 */
[----:B------:R-:W-:Y:S01]  /*05d0*/  @P6 FMUL R21, R21, 0.25 ;  /* 0x3e80000015156820 */ /* 0x000fe20000400000 */
[----:B------:R-:W-:Y:S02]  /*05e0*/  FSEL R13, R25, 1, P6 ;  /* 0x3f800000190d7808 */ /* 0x000fe40003000000 */
[----:B------:R-:W-:-:S05]  /*05f0*/  FSETP.GEU.AND P3, PT, R31, 1.175494350822287508e-38, PT ;  /* 0x008000001f00780b */ /* 0x000fca0003f6e000 */
[----:B------:R-:W-:Y:S01]  /*0600*/  @P4 FMUL R31, R31, 0.25 ;  /* 0x3e8000001f1f4820 */ /* 0x000fe20000400000 */
[----:B0-----:R-:W-:Y:S02]  /*0610*/  FSETP.GT.AND P6, PT, R12, 8.50705917302346158658e+37, PT ;  /* 0x7e8000000c00780b */ /* 0x001fe40003fc4000 */
[C---:B------:R-:W-:Y:S02]  /*0620*/  FSEL R15, R25.reuse, 1, P4 ;  /* 0x3f800000190f7808 */ /* 0x040fe40002000000 */
[C---:B------:R-:W-:Y:S01]  /*0630*/  FSETP.GEU.AND P4, PT, R28.reuse, 1.175494350822287508e-38, PT ;  /* 0x008000001c00780b */ /* 0x040fe20003f8e000 */
[----:B------:R-:W-:Y:S01]  /*0640*/  @P5 FMUL R28, R28, 0.25 ;  /* 0x3e8000001c1c5820 */ /* 0x000fe20000400000 */
[----:B------:R-:W-:Y:S02]  /*0650*/  SHF.R.S32.HI R14, RZ, 0x1a, R18 ;  /* 0x0000001aff0e7819 */ /* 0x000fe40000011412 */
[----:B------:R-:W-:Y:S02]  /*0660*/  FSEL R17, R25, 1, P5 ;  /* 0x3f80000019117808 */ /* 0x000fe40002800000 */
[----:B------:R-:W-:-:S02]  /*0670*/  FSETP.GEU.AND P5, PT, R12, 1.175494350822287508e-38, PT ;  /* 0x008000000c00780b */ /* 0x000fc40003fae000 */
[----:B------:R-:W-:Y:S01]  /*0680*/  SGXT R14, R14, 0x1 ;  /* 0x000000010e0e781a */ /* 0x000fe20000000200 */
[----:B------:R-:W-:-:S03]  /*0690*/  @P6 FMUL R12, R12, 0.25 ;  /* 0x3e8000000c0c6820 */ /* 0x000fc60000400000 */
[----:B------:R-:W-:-:S04]  /*06a0*/  LEA.HI R14, R14, R19, RZ, 0x4 ;  /* 0x000000130e0e7211 */ /* 0x000fc800078f20ff */
[----:B------:R-:W-:Y:S01]  /*06b0*/  LOP3.LUT R14, R14, 0xfffffff0, RZ, 0xc0, !PT ;  /* 0xfffffff00e0e7812 */ /* 0x000fe200078ec0ff */
[----:B------:R-:W-:Y:S02]  /*06c0*/  @!P4 FMUL R28, R28, 16777216 ;  /* 0x4b8000001c1cc820 */ /* 0x000fe40000400000 */
[----:B------:R-:W-:Y:S02]  /*06d0*/  @!P5 FMUL R12, R12, 16777216 ;  /* 0x4b8000000c0cd820 */ /* 0x000fe40000400000 */
[----:B------:R-:W-:Y:S02]  /*06e0*/  IMAD.IADD R30, R19, 0x1, -R14 ;  /* 0x00000001131e7824 */ /* 0x000fe400078e0a0e */
[----:B------:R-:W-:Y:S01]  /*06f0*/  @!P3 FMUL R31, R31, 16777216 ;  /* 0x4b8000001f1fb820 */ /* 0x000fe20000400000 */
[----:B------:R-:W-:Y:S01]  /*0700*/  @!P2 FMUL R21, R21, 16777216 ;  /* 0x4b8000001515a820 */ /* 0x000fe20000400000 */
[----:B------:R-:W0:Y:S01]  /*0710*/  MUFU.RCP R18, R28 ;  /* 0x0000001c00127308 */ /* 0x000e220000001000 */
[----:B------:R-:W-:-:S07]  /*0720*/  IMAD.IADD R19, R30, 0x1, R20 ;  /* 0x000000011e137824 */ /* 0x000fce00078e0214 */
[----:B------:R-:W3:Y:S01]  /*0730*/  MUFU.RCP R12, R12 ;  /* 0x0000000c000c7308 */ /* 0x000ee20000001000 */
[----:B------:R-:W-:Y:S01]  /*0740*/  IMAD.WIDE R40, R19, 0x4, R40 ;  /* 0x0000000413287825 */ /* 0x000fe200078e0228 */
[----:B------:R-:W-:-:S06]  /*0750*/  FSEL R19, R25, 1, P6 ;  /* 0x3f80000019137808 */ /* 0x000fcc0003000000 */
[----:B------:R-:W4:Y:S01]  /*0760*/  MUFU.RCP R16, R31 ;  /* 0x0000001f00107308 */ /* 0x000f220000001000 */
[----:B------:R-:W-:-:S07]  /*0770*/  @!P4 FMUL R17, R17, 16777216 ;  /* 0x4b8000001111c820 */ /* 0x000fce0000400000 */
[----:B------:R5:W1:Y:S01]  /*0780*/  MUFU.RCP R14, R21 ;  /* 0x00000015000e7308 */ /* 0x000a620000001000 */
[----:B------:R-:W-:Y:S01]  /*0790*/  @!P5 FMUL R19, R19, 16777216 ;  /* 0x4b8000001313d820 */ /* 0x000fe20000400000 */
[----:B--2---:R-:W-:Y:S01]  /*07a0*/  FADD R5, -R9, R5 ;  /* 0x0000000509057221 */ /* 0x004fe20000000100 */
[----:B------:R-:W-:Y:S01]  /*07b0*/  @!P3 FMUL R15, R15, 16777216 ;  /* 0x4b8000000f0fb820 */ /* 0x000fe20000400000 */
[----:B------:R-:W-:Y:S01]  /*07c0*/  FADD R11, -R11, R7 ;  /* 0x000000070b0b7221 */ /* 0x000fe20000000100 */
[----:B------:R-:W-:Y:S01]  /*07d0*/  FADD R10, -R10, R6 ;  /* 0x000000060a0a7221 */ /* 0x000fe20000000100 */
[----:B------:R-:W-:Y:S01]  /*07e0*/  @!P2 FMUL R13, R13, 16777216 ;  /* 0x4b8000000d0da820 */ /* 0x000fe20000400000 */
[----:B0-----:R-:W-:Y:S01]  /*07f0*/  FMUL R9, R18, R17 ;  /* 0x0000001112097220 */ /* 0x001fe20000400000 */
[----:B---3--:R-:W-:Y:S01]  /*0800*/  FMUL R12, R12, R19 ;  /* 0x000000130c0c7220 */ /* 0x008fe20000400000 */
[----:B----4-:R-:W-:Y:S01]  /*0810*/  FMUL R7, R16, R15 ;  /* 0x0000000f10077220 */ /* 0x010fe20000400000 */
[----:B------:R-:W-:Y:S01]  /*0820*/  CS2R R16, SRZ ;  /* 0x0000000000107805 */ /* 0x000fe2000001ff00 */
[----:B------:R-:W-:Y:S01]  /*0830*/  FMUL R9, R9, R10 ;  /* 0x0000000a09097220 */ /* 0x000fe20000400000 */
[----:B------:R-:W-:Y:S01]  /*0840*/  CS2R R18, SRZ ;  /* 0x0000000000127805 */ /* 0x000fe2000001ff00 */
[----:B------:R-:W-:Y:S01]  /*0850*/  FMUL R12, R12, R11 ;  /* 0x0000000b0c0c7220 */ /* 0x000fe20000400000 */
[----:B-----5:R-:W-:Y:S01]  /*0860*/  CS2R R20, SRZ ;  /* 0x0000000000147805 */ /* 0x020fe2000001ff00 */
[----:B-1----:R-:W-:Y:S01]  /*0870*/  FMUL R6, R14, R13 ;  /* 0x0000000d0e067220 */ /* 0x002fe20000400000 */
[----:B------:R-:W-:-:S04]  /*0880*/  IMAD.WIDE R14, R29, 0x4, R34 ;  /* 0x000000041d0e7825 */ /* 0x000fc800078e0222 */
[----:B------:R-:W-:Y:S01]  /*0890*/  IMAD.WIDE R10, R29, 0x4, R36 ;  /* 0x000000041d0a7825 */ /* 0x000fe200078e0224 */
[----:B------:R0:W2:Y:S04]  /*08a0*/  @!P1 LDG.E.EL.128 R16, desc[UR6][R14.64] ;  /* 0x000000060e109981 */ /* 0x0000a8000c2e1d00 */
[----:B------:R1:W2:Y:S01]  /*08b0*/  @!P1 LDG.E.EL.128 R20, desc[UR6][R10.64] ;  /* 0x000000060a149981 */ /* 0x0002a2000c2e1d00 */
[----:B------:R-:W-:-:S04]  /*08c0*/  FADD R4, -R8, R4 ;  /* 0x0000000408047221 */ /* 0x000fc80000000100 */
[----:B------:R-:W-:Y:S01]  /*08d0*/  FMUL R31, R7, R4 ;  /* 0x00000004071f7220 */ /* 0x000fe20000400000 */
[----:B0-----:R-:W-:Y:S01]  /*08e0*/  CS2R R14, SRZ ;  /* 0x00000000000e7805 */ /* 0x001fe2000001ff00 */
[----:B------:R-:W-:Y:S01]  /*08f0*/  IMAD.WIDE R38, R30, 0x4, R38 ;  /* 0x000000041e267825 */ /* 0x000fe200078e0226 */
[----:B-1----:R-:W-:-:S03]  /*0900*/  CS2R R10, SRZ ;  /* 0x00000000000a7805 */ /* 0x002fc6000001ff00 */
[----:B------:R-:W-:-:S04]  /*0910*/  IMAD.WIDE R34, R30, 0x4, R34 ;  /* 0x000000041e227825 */ /* 0x000fc800078e0222 */
[----:B------:R-:W-:-:S04]  /*0920*/  IMAD.WIDE R36, R30, 0x4, R36 ;  /* 0x000000041e247825 */ /* 0x000fc800078e0224 */
[----:B--2---:R-:W-:Y:S01]  /*0930*/  FFMA R29, R9, R18, R22 ;  /* 0x00000012091d7223 */ /* 0x004fe20000000016 */
[----:B------:R-:W-:Y:S01]  /*0940*/  FMUL R18, R6, R5 ;  /* 0x0000000506127220 */ /* 0x000fe20000400000 */
[----:B------:R-:W-:Y:S01]  /*0950*/  FFMA R28, R12, R19, R23 ;  /* 0x000000130c1c7223 */ /* 0x000fe20000000017 */
[----:B------:R-:W-:Y:S02]  /*0960*/  CS2R R4, SRZ ;  /* 0x0000000000047805 */ /* 0x000fe4000001ff00 */
[----:B------:R-:W-:Y:S01]  /*0970*/  CS2R R6, SRZ ;  /* 0x0000000000067805 */ /* 0x000fe2000001ff00 */
[----:B------:R-:W-:-:S05]  /*0980*/  IMAD.WIDE R22, R30, 0x4, R32 ;  /* 0x000000041e167825 */ /* 0x000fca00078e0220 */
[----:B------:R0:W2:Y:S01]  /*0990*/  @!P1 LDG.E.EL.128 R4, desc[UR6][R22.64] ;  /* 0x0000000616049981 */ /* 0x0000a2000c2e1d00 */
[----:B------:R-:W-:Y:S02]  /*09a0*/  CS2R R12, SRZ ;  /* 0x00000000000c7805 */ /* 0x000fe4000001ff00 */
[----:B------:R-:W-:-:S04]  /*09b0*/  CS2R R8, SRZ ;  /* 0x0000000000087805 */ /* 0x000fc8000001ff00 */
[----:B------:R-:W3:Y:S04]  /*09c0*/  @P0 LDG.E.EL.128 R12, desc[UR6][R40.64] ;  /* 0x00000006280c0981 */ /* 0x000ee8000c2e1d00 */
[----:B------:R1:W3:Y:S01]  /*09d0*/  @!P1 LDG.E.EL.128 R8, desc[UR6][R38.64] ;  /* 0x0000000626089981 */ /* 0x0002e2000c2e1d00 */
[----:B------:R-:W-:Y:S01]  /*09e0*/  FFMA R32, R18, R17, R21 ;  /* 0x0000001112207223 */ /* 0x000fe20000000015 */
[----:B------:R-:W-:Y:S01]  /*09f0*/  FFMA R31, R31, R16, R20 ;  /* 0x000000101f1f7223 */ /* 0x000fe20000000014 */
[----:B------:R-:W-:Y:S02]  /*0a00*/  CS2R R16, SRZ ;  /* 0x0000000000107805 */ /* 0x000fe4000001ff00 */
[----:B------:R-:W-:Y:S02]  /*0a10*/  CS2R R18, SRZ ;  /* 0x0000000000127805 */ /* 0x000fe4000001ff00 */
[----:B------:R-:W-:-:S02]  /*0a20*/  CS2R R20, SRZ ;  /* 0x0000000000147805 */ /* 0x000fc4000001ff00 */
[----:B0-----:R-:W-:Y:S02]  /*0a30*/  CS2R R22, SRZ ;  /* 0x0000000000167805 */ /* 0x001fe4000001ff00 */
[----:B------:R0:W4:Y:S04]  /*0a40*/  @!P1 LDG.E.EL.128 R16, desc[UR6][R34.64] ;  /* 0x0000000622109981 */ /* 0x000128000c2e1d00 */
[----:B------:R5:W4:Y:S01]  /*0a50*/  @!P1 LDG.E.EL.128 R20, desc[UR6][R36.64] ;  /* 0x0000000624149981 */ /* 0x000b22000c2e1d00 */
[----:B--2---:R-:W-:Y:S01]  /*0a60*/  FADD R4, R4, 9.9999997473787516356e-06 ;  /* 0x3727c5ac04047421 */ /* 0x004fe20000000000 */
[----:B------:R-:W-:-:S03]  /*0a70*/  FADD R5, R5, 9.9999997473787516356e-06 ;  /* 0x3727c5ac05057421 */ /* 0x000fc60000000000 */
[----:B-1----:R-:W1:Y:S01]  /*0a80*/  MUFU.SQRT R38, R4 ;  /* 0x0000000400267308 */ /* 0x002e620000002000 */
[----:B------:R-:W-:-:S07]  /*0a90*/  FADD R7, R7, 9.9999997473787516356e-06 ;  /* 0x3727c5ac07077421 */ /* 0x000fce0000000000 */
[----:B------:R-:W2:Y:S01]  /*0aa0*/  MUFU.SQRT R5, R5 ;  /* 0x0000000500057308 */ /* 0x000ea20000002000 */
[----:B------:R-:W-:Y:S01]  /*0ab0*/  FADD R6, R6, 9.9999997473787516356e-06 ;  /* 0x3727c5ac06067421 */ /* 0x000fe20000000000 */
[----:B-1----:R-:W-:-:S06]  /*0ac0*/  FSETP.GT.AND P3, PT, R38, 8.50705917302346158658e+37, PT ;  /* 0x7e8000002600780b */ /* 0x002fcc0003f64000 */
[----:B------:R-:W1:Y:S01]  /*0ad0*/  MUFU.SQRT R33, R7 ;  /* 0x0000000700217308 */ /* 0x000e620000002000 */
[----:B------:R-:W-:-:S07]  /*0ae0*/  FSETP.GEU.AND P5, PT, R38, 1.175494350822287508e-38, PT ;  /* 0x008000002600780b */ /* 0x000fce0003fae000 */
[----:B0-----:R-:W0:Y:S01]  /*0af0*/  MUFU.SQRT R35, R6 ;  /* 0x0000000600237308 */ /* 0x001e220000002000 */
[----:B--2---:R-:W-:Y:S02]  /*0b00*/  FSETP.GT.AND P1, PT, R5, 8.50705917302346158658e+37, PT ;  /* 0x7e8000000500780b */ /* 0x004fe40003f24000 */
[----:B------:R-:W-:Y:S01]  /*0b10*/  FSEL R4, R25, 1, P3 ;  /* 0x3f80000019047808 */ /* 0x000fe20001800000 */
[----:B------:R-:W-:Y:S01]  /*0b20*/  @P3 FMUL R38, R38, 0.25 ;  /* 0x3e80000026263820 */ /* 0x000fe20000400000 */
[----:B---3--:R-:W-:-:S03]  /*0b30*/  FADD R30, -R11, R15 ;  /* 0x0000000f0b1e7221 */ /* 0x008fc60000000100 */
[----:B------:R-:W-:Y:S01]  /*0b40*/  @!P5 FMUL R38, R38, 16777216 ;  /* 0x4b8000002626d820 */ /* 0x000fe20000400000 */
[----:B------:R-:W-:Y:S01]  /*0b50*/  @!P5 FMUL R4, R4, 16777216 ;  /* 0x4b8000000404d820 */ /* 0x000fe20000400000 */
[----:B-1----:R-:W-:Y:S02]  /*0b60*/  FSETP.GT.AND P5, PT, R33, 8.50705917302346158658e+37, PT ;  /* 0x7e8000002100780b */ /* 0x002fe40003fa4000 */
[C---:B------:R-:W-:Y:S02]  /*0b70*/  FSETP.GEU.AND P2, PT, R5.reuse, 1.175494350822287508e-38, PT ;  /* 0x008000000500780b */ /* 0x040fe40003f4e000 */
[----:B------:R-:W-:Y:S01]  /*0b80*/  @P1 FMUL R5, R5, 0.25 ;  /* 0x3e80000005051820 */ /* 0x000fe20000400000 */
[----:B0-----:R-:W-:Y:S02]  /*0b90*/  FSETP.GT.AND P4, PT, R35, 8.50705917302346158658e+37, PT ;  /* 0x7e8000002300780b */ /* 0x001fe40003f84000 */
[----:B------:R-:W-:Y:S02]  /*0ba0*/  FSEL R11, R25, 1, P1 ;  /* 0x3f800000190b7808 */ /* 0x000fe40000800000 */
[----:B------:R-:W-:-:S02]  /*0bb0*/  FSETP.GEU.AND P1, PT, R33, 1.175494350822287508e-38, PT ;  /* 0x008000002100780b */ /* 0x000fc40003f2e000 */
[----:B------:R-:W-:Y:S01]  /*0bc0*/  FSETP.GEU.AND P3, PT, R35, 1.175494350822287508e-38, PT ;  /* 0x008000002300780b */ /* 0x000fe20003f6e000 */
[----:B------:R-:W5:Y:S01]  /*0bd0*/  MUFU.RCP R7, R38 ;  /* 0x0000002600077308 */ /* 0x000f620000001000 */
[----:B------:R-:W-:Y:S02]  /*0be0*/  IMAD.SHL.U32 R6, R0, 0x20, RZ ;  /* 0x0000002000067824 */ /* 0x000fe400078e00ff */
[----:B------:R-:W-:Y:S01]  /*0bf0*/  @P5 FMUL R33, R33, 0.25 ;  /* 0x3e80000021215820 */ /* 0x000fe20000400000 */
[----:B------:R-:W-:Y:S02]  /*0c00*/  LOP3.LUT R15, R27, 0x3e0, RZ, 0xc0, !PT ;  /* 0x000003e01b0f7812 */ /* 0x000fe400078ec0ff */
[----:B------:R-:W-:Y:S01]  /*0c10*/  @P4 FMUL R35, R35, 0.25 ;  /* 0x3e80000023234820 */ /* 0x000fe20000400000 */
[----:B------:R-:W-:Y:S01]  /*0c20*/  LOP3.LUT R6, R6, 0xfe0, RZ, 0xc0, !PT ;  /* 0x00000fe006067812 */ /* 0x000fe200078ec0ff */
[----:B------:R-:W-:Y:S02]  /*0c30*/  @!P2 FMUL R5, R5, 16777216 ;  /* 0x4b8000000505a820 */ /* 0x000fe40000400000 */
[----:B------:R-:W-:Y:S01]  /*0c40*/  @!P1 FMUL R33, R33, 16777216 ;  /* 0x4b80000021219820 */ /* 0x000fe20000400000 */
[----:B------:R-:W-:Y:S01]  /*0c50*/  IADD3 R15, R6, UR4, R15 ;  /* 0x00000004060f7c10 */ /* 0x000fe2000fffe00f */
[----:B------:R-:W-:Y:S01]  /*0c60*/  @!P3 FMUL R35, R35, 16777216 ;  /* 0x4b8000002323b820 */ /* 0x000fe20000400000 */
[----:B------:R0:W1:Y:S01]  /*0c70*/  MUFU.RCP R34, R5 ;  /* 0x0000000500227308 */ /* 0x0000620000001000 */
[----:B-----5:R-:W-:Y:S01]  /*0c80*/  FMUL R37, R7, R4 ;  /* 0x0000000407257220 */ /* 0x020fe20000400000 */
[----:B------:R-:W-:Y:S01]  /*0c90*/  FADD R14, -R10, R14 ;  /* 0x0000000e0a0e7221 */ /* 0x000fe20000000100 */
[----:B------:R-:W-:-:S05]  /*0ca0*/  FADD R12, -R8, R12 ;  /* 0x0000000c080c7221 */ /* 0x000fca0000000100 */
[----:B------:R-:W2:Y:S01]  /*0cb0*/  MUFU.RCP R27, R35 ;  /* 0x00000023001b7308 */ /* 0x000ea20000001000 */
[----:B0-----:R-:W0:Y:S01]  /*0cc0*/  LDS.128 R4, [R15] ;  /* 0x000000000f047984 */ /* 0x001e220000000c00 */
[----:B------:R-:W-:-:S06]  /*0cd0*/  FSEL R8, R25, 1, P4 ;  /* 0x3f80000019087808 */ /* 0x000fcc0002000000 */
[----:B------:R-:W3:Y:S01]  /*0ce0*/  MUFU.RCP R33, R33 ;  /* 0x0000002100217308 */ /* 0x000ee20000001000 */
[----:B------:R-:W-:Y:S01]  /*0cf0*/  FSEL R10, R25, 1, P5 ;  /* 0x3f800000190a7808 */ /* 0x000fe20002800000 */
[----:B------:R-:W-:Y:S01]  /*0d00*/  @!P2 FMUL R11, R11, 16777216 ;  /* 0x4b8000000b0ba820 */ /* 0x000fe20000400000 */
[----:B------:R-:W-:-:S03]  /*0d10*/  @!P3 FMUL R8, R8, 16777216 ;  /* 0x4b8000000808b820 */ /* 0x000fc60000400000 */
[----:B------:R-:W-:Y:S01]  /*0d20*/  @!P1 FMUL R10, R10, 16777216 ;  /* 0x4b8000000a0a9820 */ /* 0x000fe20000400000 */
[----:B------:R-:W-:Y:S01]  /*0d30*/  FADD R13, -R9, R13 ;  /* 0x0000000d090d7221 */ /* 0x000fe20000000100 */
[----:B-1----:R-:W-:Y:S01]  /*0d40*/  FMUL R34, R34, R11 ;  /* 0x0000000b22227220 */ /* 0x002fe20000400000 */
[----:B--2---:R-:W-:Y:S01]  /*0d50*/  FMUL R27, R27, R8 ;  /* 0x000000081b1b7220 */ /* 0x004fe20000400000 */
[----:B---3--:R-:W-:Y:S02]  /*0d60*/  FMUL R25, R33, R10 ;  /* 0x0000000a21197220 */ /* 0x008fe40000400000 */
[----:B------:R-:W1:Y:S01]  /*0d70*/  LDS.128 R8, [R15+0x10] ;  /* 0x000010000f087984 */ /* 0x000e620000000c00 */
[----:B------:R-:W-:Y:S01]  /*0d80*/  FMUL R27, R27, R14 ;  /* 0x0000000e1b1b7220 */ /* 0x000fe20000400000 */
[----:B------:R-:W-:Y:S01]  /*0d90*/  FMUL R30, R25, R30 ;  /* 0x0000001e191e7220 */ /* 0x000fe20000400000 */
[----:B------:R-:W-:Y:S01]  /*0da0*/  FMUL R34, R34, R13 ;  /* 0x0000000d22227220 */ /* 0x000fe20000400000 */
[----:B------:R-:W-:-:S02]  /*0db0*/  FMUL R37, R37, R12 ;  /* 0x0000000c25257220 */ /* 0x000fc40000400000 */
[----:B----4-:R-:W-:Y:S01]  /*0dc0*/  FFMA R14, R30, R19, R23 ;  /* 0x000000131e0e7223 */ /* 0x010fe20000000017 */
[----:B------:R-:W-:Y:S01]  /*0dd0*/  FFMA R19, R27, R18, R22 ;  /* 0x000000121b137223 */ /* 0x000fe20000000016 */
[----:B------:R-:W-:Y:S01]  /*0de0*/  FFMA R18, R34, R17, R21 ;  /* 0x0000001122127223 */ /* 0x000fe20000000015 */
[----:B0-----:R-:W-:Y:S02]  /*0df0*/  FSETP.GT.AND P4, PT, R4, -R31, PT ;  /* 0x8000001f0400720b */ /* 0x001fe40003f84000 */
[----:B------:R-:W-:Y:S02]  /*0e00*/  FSETP.GT.AND P5, PT, R5, -R32, PT ;  /* 0x800000200500720b */ /* 0x000fe40003fa4000 */
[----:B------:R-:W-:Y:S02]  /*0e10*/  FSETP.GT.AND P3, PT, R6, -R29, PT ;  /* 0x8000001d0600720b */ /* 0x000fe40003f64000 */
[----:B------:R-:W-:Y:S02]  /*0e20*/  FSETP.GT.AND P2, PT, R7, -R28, PT ;  /* 0x8000001c0700720b */ /* 0x000fe40003f44000 */
[----:B------:R-:W-:-:S02]  /*0e30*/  SEL R30, RZ, 0x1, !P4 ;  /* 0x00000001ff1e7807 */ /* 0x000fc40006000000 */
[----:B------:R-:W-:Y:S01]  /*0e40*/  SEL R21, RZ, 0x1, !P5 ;  /* 0x00000001ff157807 */ /* 0x000fe20006800000 */
[----:B------:R-:W-:Y:S01]  /*0e50*/  FFMA R17, R37, R16, R20 ;  /* 0x0000001025117223 */ /* 0x000fe20000000014 */
[----:B------:R-:W-:Y:S01]  /*0e60*/  SEL R22, RZ, 0x1, !P3 ;  /* 0x00000001ff167807 */ /* 0x000fe20005800000 */
[----:B------:R-:W-:Y:S01]  /*0e70*/  FADD R4, R4, R31 ;  /* 0x0000001f04047221 */ /* 0x000fe20000000000 */
[----:B------:R-:W-:Y:S01]  /*0e80*/  SEL R13, RZ, 0x1, !P2 ;  /* 0x00000001ff0d7807 */ /* 0x000fe20005000000 */
[----:B------:R-:W-:Y:S01]  /*0e90*/  FADD R5, R5, R32 ;  /* 0x0000002005057221 */ /* 0x000fe20000000000 */
[----:B------:R-:W-:Y:S02]  /*0ea0*/  IADD3 R12, P1, R24, UR8, RZ ;  /* 0x00000008180c7c10 */ /* 0x000fe4000ff3e0ff */
[----:B------:R-:W-:Y:S01]  /*0eb0*/  PRMT R20, R30, 0x3340, R21 ;  /* 0x000033401e147816 */ /* 0x000fe20000000015 */
[----:B------:R-:W-:Y:S01]  /*0ec0*/  @!P4 FMUL R4, R4, 0.22916667163372039795 ;  /* 0x3e6aaaab0404c820 */ /* 0x000fe20000400000 */
[----:B------:R-:W-:Y:S01]  /*0ed0*/  PRMT R21, R22, 0x3340, R13 ;  /* 0x0000334016157816 */ /* 0x000fe2000000000d */
[----:B------:R-:W-:Y:S01]  /*0ee0*/  @!P5 FMUL R5, R5, 0.22916667163372039795 ;  /* 0x3e6aaaab0505d820 */ /* 0x000fe20000400000 */
[----:B------:R-:W-:-:S02]  /*0ef0*/  LEA.HI.X.SX32 R13, R24, UR9, 0x1, P1 ;  /* 0x00000009180d7c11 */ /* 0x000fc400088f0eff */
[----:B-1----:R-:W-:Y:S02]  /*0f00*/  FSETP.GT.AND P1, PT, R8, -R17, PT ;  /* 0x800000110800720b */ /* 0x002fe40003f24000 */
[----:B------:R-:W-:Y:S02]  /*0f10*/  FSETP.GT.AND P4, PT, R9, -R18, PT ;  /* 0x800000120900720b */ /* 0x000fe40003f84000 */
[----:B------:R-:W-:Y:S02]  /*0f20*/  FSETP.GT.AND P6, PT, R10, -R19, PT ;  /* 0x800000130a00720b */ /* 0x000fe40003fc4000 */
[----:B------:R-:W-:Y:S02]  /*0f30*/  FSETP.GT.AND P5, PT, R11, -R14, PT ;  /* 0x8000000e0b00720b */ /* 0x000fe40003fa4000 */
[----:B------:R-:W-:Y:S02]  /*0f40*/  SEL R25, RZ, 0x1, !P1 ;  /* 0x00000001ff197807 */ /* 0x000fe40004800000 */
[----:B------:R-:W-:-:S02]  /*0f50*/  SEL R22, RZ, 0x1, !P4 ;  /* 0x00000001ff167807 */ /* 0x000fc40006000000 */
[----:B------:R-:W-:Y:S02]  /*0f60*/  SEL R23, RZ, 0x1, !P6 ;  /* 0x00000001ff177807 */ /* 0x000fe40007000000 */
[----:B------:R-:W-:Y:S02]  /*0f70*/  SEL R16, RZ, 0x1, !P5 ;  /* 0x00000001ff107807 */ /* 0x000fe40006800000 */
[----:B------:R-:W-:Y:S02]  /*0f80*/  PRMT R25, R25, 0x3340, R22 ;  /* 0x0000334019197816 */ /* 0x000fe40000000016 */
[----:B------:R-:W-:Y:S02]  /*0f90*/  PRMT R16, R23, 0x3340, R16 ;  /* 0x0000334017107816 */ /* 0x000fe40000000010 */
[----:B------:R-:W-:Y:S01]  /*0fa0*/  PRMT R20, R20, 0x5410, R21 ;  /* 0x0000541014147816 */ /* 0x000fe20000000015 */
[----:B------:R-:W-:Y:S01]  /*0fb0*/  FADD R6, R6, R29 ;  /* 0x0000001d06067221 */ /* 0x000fe20000000000 */
[----:B------:R-:W-:Y:S01]  /*0fc0*/  PRMT R21, R25, 0x5410, R16 ;  /* 0x0000541019157816 */ /* 0x000fe20000000010 */
[----:B------:R-:W-:Y:S01]  /*0fd0*/  FADD R7, R7, R28 ;  /* 0x0000001c07077221 */ /* 0x000fe20000000000 */
[----:B------:R-:W-:Y:S01]  /*0fe0*/  FADD R8, R8, R17 ;  /* 0x0000001108087221 */ /* 0x000fe20000000000 */
[----:B------:R-:W-:Y:S01]  /*0ff0*/  FADD R9, R9, R18 ;  /* 0x0000001209097221 */ /* 0x000fe20000000000 */
[----:B------:R-:W-:Y:S01]  /*1000*/  FADD R10, R10, R19 ;  /* 0x000000130a0a7221 */ /* 0x000fe20000000000 */
[----:B------:R0:W-:Y:S01]  /*1010*/  @P0 STG.E.64 desc[UR6][R12.64], R20 ;  /* 0x000000140c000986 */ /* 0x0001e2000c101b06 */
[----:B------:R-:W-:Y:S01]  /*1020*/  FADD R11, R11, R14 ;  /* 0x0000000e0b0b7221 */ /* 0x000fe20000000000 */
[----:B------:R-:W-:Y:S01]  /*1030*/  @!P3 FMUL R6, R6, 0.22916667163372039795 ;  /* 0x3e6aaaab0606b820 */ /* 0x000fe20000400000 */
[----:B------:R-:W-:Y:S01]  /*1040*/  @!P2 FMUL R7, R7, 0.22916667163372039795 ;  /* 0x3e6aaaab0707a820 */ /* 0x000fe20000400000 */
[----:B------:R-:W-:Y:S01]  /*1050*/  BAR.SYNC.DEFER_BLOCKING 0x0 ;  /* 0x0000000000007b1d */ /* 0x000fe20000010000 */
[----:B------:R-:W-:Y:S01]  /*1060*/  @!P1 FMUL R8, R8, 0.22916667163372039795 ;  /* 0x3e6aaaab08089820 */ /* 0x000fe20000400000 */
[----:B------:R-:W-:Y:S01]  /*1070*/  @!P4 FMUL R9, R9, 0.22916667163372039795 ;  /* 0x3e6aaaab0909c820 */ /* 0x000fe20000400000 */
[----:B------:R-:W-:Y:S01]  /*1080*/  @!P6 FMUL R10, R10, 0.22916667163372039795 ;  /* 0x3e6aaaab0a0ae820 */ /* 0x000fe20000400000 */
[----:B------:R-:W-:Y:S01]  /*1090*/  @!P5 FMUL R11, R11, 0.22916667163372039795 ;  /* 0x3e6aaaab0b0bd820 */ /* 0x000fe20000400000 */
[----:B------:R-:W-:-:S03]  /*10a0*/  LOP3.LUT R17, R0, 0x78, RZ, 0xc0, !PT ;  /* 0x0000007800117812 */ /* 0x000fc600078ec0ff */
[----:B------:R-:W1:Y:S01]  /*10b0*/  LDC.64 R22, c[0x0][0x248] ;  /* 0x00009200ff167b82 */ /* 0x000e620000000a00 */
[----:B------:R-:W-:Y:S02]  /*10c0*/  LOP3.LUT R14, R3, 0x1fc, RZ, 0xc0, !PT ;  /* 0x000001fc030e7812 */ /* 0x000fe400078ec0ff */
[----:B------:R-:W-:Y:S01]  /*10d0*/  LEA R17, R17, UR4, 0x2 ;  /* 0x0000000411117c11 */ /* 0x000fe2000f8e10ff */
[----:B------:R2:W-:Y:S04]  /*10e0*/  STS.128 [R15], R4 ;  /* 0x000000040f007388 */ /* 0x0005e80000000c00 */
[----:B------:R-:W-:Y:S01]  /*10f0*/  STS.128 [R15+0x10], R8 ;  /* 0x000010080f007388 */ /* 0x000fe20000000c00 */
[----:B------:R-:W-:Y:S01]  /*1100*/  IMAD R17, R14, 0x4, R17 ;  /* 0x000000040e117824 */ /* 0x000fe200078e0211 */
[----:B------:R-:W-:Y:S01]  /*1110*/  BAR.SYNC.DEFER_BLOCKING 0x0 ;  /* 0x0000000000007b1d */ /* 0x000fe20000010000 */
[----:B------:R-:W-:-:S04]  /*1120*/  LOP3.LUT R3, R26, 0x1c, R3, 0xf8, !PT ;  /* 0x0000001c1a037812 */ /* 0x000fc800078ef803 */
[----:B------:R-:W-:-:S04]  /*1130*/  SHF.R.S32.HI R24, RZ, 0x1f, R3 ;  /* 0x0000001fff187819 */ /* 0x000fc80000011403 */
[----:B------:R-:W-:Y:S02]  /*1140*/  LEA.HI R24, R24, R3, RZ, 0x4 ;  /* 0x0000000318187211 */ /* 0x000fe400078f20ff */
[----:B0-----:R-:W-:Y:S01]  /*1150*/  SHF.R.U32.HI R13, RZ, 0x3, R0 ;  /* 0x00000003ff0d7819 */ /* 0x001fe20000011600 */
[----:B------:R-:W0:Y:S02]  /*1160*/  LDS.128 R16, [R17] ;  /* 0x0000000011107984 */ /* 0x000e240000000c00 */
[C---:B------:R-:W-:Y:S01]  /*1170*/  IMAD.SHL.U32 R0, R24.reuse, 0x400, RZ ;  /* 0x0000040018007824 */ /* 0x040fe200078e00ff */
[----:B------:R-:W-:Y:S02]  /*1180*/  SGXT.U32 R13, R13, 0x4 ;  /* 0x000000040d0d781a */ /* 0x000fe40000000000 */
[----:B------:R-:W-:Y:S02]  /*1190*/  LOP3.LUT R24, R24, 0xfffffff0, RZ, 0xc0, !PT ;  /* 0xfffffff018187812 */ /* 0x000fe400078ec0ff */
[----:B------:R-:W-:-:S02]  /*11a0*/  LOP3.LUT R0, R0, 0xffffc000, RZ, 0xc0, !PT ;  /* 0xffffc00000007812 */ /* 0x000fc400078ec0ff */
[----:B------:R-:W-:Y:S02]  /*11b0*/  ISETP.GE.AND P0, PT, R3, 0x40, PT ;  /* 0x000000400300780c */ /* 0x000fe40003f06270 */
[----:B--2---:R-:W-:Y:S02]  /*11c0*/  LOP3.LUT R4, R2, R13, RZ, 0xfc, !PT ;  /* 0x0000000d02047212 */ /* 0x004fe400078efcff */
[----:B------:R-:W-:Y:S02]  /*11d0*/  IADD3 R5, R0, R3, -R24 ;  /* 0x0000000300057210 */ /* 0x000fe40007ffe818 */
[----:B------:R-:W-:Y:S02]  /*11e0*/  LOP3.LUT R0, R2, 0x10, R13, 0xfe, !PT ;  /* 0x0000001002007812 */ /* 0x000fe400078efe0d */
[----:B------:R-:W-:Y:S02]  /*11f0*/  ISETP.LT.AND P1, PT, R4, 0x400, !P0 ;  /* 0x000004000400780c */ /* 0x000fe40004721270 */
[----:B------:R-:W-:Y:S01]  /*1200*/  ISETP.LT.AND P0, PT, R0, 0x400, !P0 ;  /* 0x000004000000780c */ /* 0x000fe20004701270 */
[----:B------:R-:W-:Y:S01]  /*1210*/  IMAD R3, R4, 0x10, R5 ;  /* 0x0000001004037824 */ /* 0x000fe200078e0205 */
[----:B------:R-:W-:-:S03]  /*1220*/  LOP3.LUT R6, R14, 0x200, RZ, 0xfc, !PT ;  /* 0x000002000e067812 */ /* 0x000fc600078efcff */
[----:B-1----:R-:W-:Y:S01]  /*1230*/  IMAD.WIDE R2, R3, 0x4, R22 ;  /* 0x0000000403027825 */ /* 0x002fe200078e0216 */
[----:B------:R-:W-:-:S05]  /*1240*/  LOP3.LUT R6, R6, 0x3e0, RZ, 0xc0, !PT ;  /* 0x000003e006067812 */ /* 0x000fca00078ec0ff */
[----:B------:R-:W-:-:S04]  /*1250*/  VIADD R7, R6, UR4 ;  /* 0x0000000406077c36 */ /* 0x000fc80008000000 */
[----:B------:R-:W-:Y:S01]  /*1260*/  IMAD R7, R14, 0x4, R7 ;  /* 0x000000040e077824 */ /* 0x000fe200078e0207 */
[----:B0-----:R0:W-:Y:S02]  /*1270*/  @P1 STG.E.128 desc[UR6][R2.64], R16 ;  /* 0x0000001002001986 */ /* 0x0011e4000c101d06 */
[----:B0-----:R-:W-:Y:S05]  /*1280*/  @!P0 EXIT ;  /* 0x000000000000894d */ /* 0x001fea0003800000 */
[----:B------:R-:W0:Y:S01]  /*1290*/  LDS.128 R8, [R7+0x800] ;  /* 0x0008000007087984 */ /* 0x000e220000000c00 */
[----:B------:R-:W-:-:S04]  /*12a0*/  IMAD R5, R0, 0x10, R5 ;  /* 0x0000001000057824 */ /* 0x000fc800078e0205 */
[----:B------:R-:W-:-:S05]  /*12b0*/  IMAD.WIDE R22, R5, 0x4, R22 ;  /* 0x0000000405167825 */ /* 0x000fca00078e0216 */
[----:B0-----:R-:W-:Y:S01]  /*12c0*/  STG.E.128 desc[UR6][R22.64], R8 ;  /* 0x0000000816007986 */ /* 0x001fe2000c101d06 */
[----:B------:R-:W-:Y:S05]  /*12d0*/  EXIT ;  /* 0x000000000000794d */ /* 0x000fea0003800000 */
.L_x_0:
[----:B------:R-:W-:-:S00]  /*12e0*/  BRA `(.L_x_0) ;  /* 0xfffffffc00fc7947 */ /* 0x000fc0000383ffff */
[----:B------:R-:W-:-:S00]  /*12f0*/  NOP ;  /* 0x0000000000007918 */ /* 0x000fc00000000000 */
        /* <DEDUP_REMOVED lines=8> */
.L_x_1:


//--------------------- .nv.global.init           --------------------------
	.section	.nv.global.init,"aw",@progbits
.nv.global.init:
	.type		_$_str,@object
	.size		_$_str,(_$_str_$_2 - _$_str)
_$_str:
        /*0000*/ 	.byte	0x5f, 0x5f, 0x43, 0x55, 0x44, 0x41, 0x5f, 0x46, 0x54, 0x5a, 0x00
	.type		_$_str_$_2,@object
	.size		_$_str_$_2,(.L_1 - _$_str_$_2)
_$_str_$_2:
        /*000b*/ 	.byte	0x5f, 0x5f, 0x43, 0x55, 0x44, 0x41, 0x5f, 0x50, 0x52, 0x45, 0x43, 0x5f, 0x53, 0x51, 0x52, 0x54
        /*001b*/ 	.byte	0x00
.L_1:


//--------------------- .nv.shared.triton_poi_fused__native_batch_norm_legit_no_training_add_rrelu_with_noise_functional_28 --------------------------
	.section	.nv.shared.triton_poi_fused__native_batch_norm_legit_no_training_add_rrelu_with_noise_functional_28,"aw",@nobits
	.sectionflags	@""
	.align	16
	.zero		1024


//--------------------- .nv.constant0.triton_poi_fused__native_batch_norm_legit_no_training_add_rrelu_with_noise_functional_28 --------------------------
	.section	.nv.constant0.triton_poi_fused__native_batch_norm_legit_no_training_add_rrelu_with_noise_functional_28,"a",@progbits
	.sectionflags	@""
	.align	4
.nv.constant0.triton_poi_fused__native_batch_norm_legit_no_training_add_rrelu_with_noise_functional_28:
	.zero		600
